//
// Generated by NVIDIA NVVM Compiler
//
// Compiler Build ID: CL-36424714
// Cuda compilation tools, release 13.0, V13.0.88
// Based on NVVM 20.0.0
//

.version 9.0
.target sm_100
.address_size 64

	// .globl	_Z17reduction_blockedPyS_y

.visible .entry _Z17reduction_blockedPyS_y(
	.param .u64 .ptr .align 1 _Z17reduction_blockedPyS_y_param_0,
	.param .u64 .ptr .align 1 _Z17reduction_blockedPyS_y_param_1,
	.param .u64 _Z17reduction_blockedPyS_y_param_2
)
{
	.reg .pred 	%p<7>;
	.reg .b32 	%r<7>;
	.reg .b64 	%rd<24>;

	ld.param.u64 	%rd9, [_Z17reduction_blockedPyS_y_param_0];
	ld.param.u64 	%rd7, [_Z17reduction_blockedPyS_y_param_1];
	ld.param.u64 	%rd8, [_Z17reduction_blockedPyS_y_param_2];
	cvta.to.global.u64 	%rd10, %rd9;
	mov.u32 	%r3, %tid.x;
	cvt.u64.u32 	%rd1, %r3;
	mov.u32 	%r1, %ctaid.x;
	mov.u32 	%r2, %ntid.x;
	mad.lo.s32 	%r4, %r1, %r2, %r3;
	cvt.u64.u32 	%rd2, %r4;
	setp.lt.u32 	%p1, %r2, 2;
	mul.wide.u32 	%rd11, %r4, 8;
	add.s64 	%rd3, %rd10, %rd11;
	@%p1 bra 	$L__BB0_5;
	shr.u32 	%r5, %r2, 1;
	cvt.u64.u32 	%rd23, %r5;
$L__BB0_2:
	setp.le.u64 	%p2, %rd23, %rd1;
	add.s64 	%rd13, %rd23, %rd2;
	setp.ge.u64 	%p3, %rd13, %rd8;
	or.pred  	%p4, %p2, %p3;
	@%p4 bra 	$L__BB0_4;
	shl.b64 	%rd14, %rd23, 3;
	add.s64 	%rd15, %rd3, %rd14;
	ld.global.u64 	%rd16, [%rd15];
	ld.global.u64 	%rd17, [%rd3];
	add.s64 	%rd18, %rd17, %rd16;
	st.global.u64 	[%rd3], %rd18;
$L__BB0_4:
	bar.sync 	0;
	shr.u64 	%rd6, %rd23, 1;
	setp.gt.u64 	%p5, %rd23, 1;
	mov.u64 	%rd23, %rd6;
	@%p5 bra 	$L__BB0_2;
$L__BB0_5:
	cvt.u32.u64 	%r6, %rd1;
	setp.ne.s32 	%p6, %r6, 0;
	@%p6 bra 	$L__BB0_7;
	ld.global.u64 	%rd19, [%rd3];
	cvta.to.global.u64 	%rd20, %rd7;
	mul.wide.u32 	%rd21, %r1, 8;
	add.s64 	%rd22, %rd20, %rd21;
	st.global.u64 	[%rd22], %rd19;
$L__BB0_7:
	ret;

}
	// .globl	_Z9reductionPyyy
.visible .entry _Z9reductionPyyy(
	.param .u64 .ptr .align 1 _Z9reductionPyyy_param_0,
	.param .u64 _Z9reductionPyyy_param_1,
	.param .u64 _Z9reductionPyyy_param_2
)
{
	.reg .pred 	%p<2>;
	.reg .b32 	%r<5>;
	.reg .b64 	%rd<14>;

	ld.param.u64 	%rd3, [_Z9reductionPyyy_param_0];
	ld.param.u64 	%rd4, [_Z9reductionPyyy_param_1];
	ld.param.u64 	%rd5, [_Z9reductionPyyy_param_2];
	mov.u32 	%r1, %ctaid.x;
	mov.u32 	%r2, %ntid.x;
	mov.u32 	%r3, %tid.x;
	mad.lo.s32 	%r4, %r1, %r2, %r3;
	cvt.u64.u32 	%rd1, %r4;
	add.s64 	%rd2, %rd5, %rd1;
	setp.ge.u64 	%p1, %rd2, %rd4;
	@%p1 bra 	$L__BB1_2;
	cvta.to.global.u64 	%rd6, %rd3;
	shl.b64 	%rd7, %rd2, 3;
	add.s64 	%rd8, %rd6, %rd7;
	ld.global.u64 	%rd9, [%rd8];
	shl.b64 	%rd10, %rd1, 3;
	add.s64 	%rd11, %rd6, %rd10;
	ld.global.u64 	%rd12, [%rd11];
	add.s64 	%rd13, %rd12, %rd9;
	st.global.u64 	[%rd11], %rd13;
$L__BB1_2:
	ret;

}


// ===== COMPILED SASS (sm_100) =====

	.target	sm_100

	.elftype	@"ET_EXEC"


//--------------------- .note.nv.tkinfo           --------------------------
	.section	.note.nv.tkinfo,"",@"SHT_NOTE"
	.sectionflags	@"SHF_NOTE_NV_TKINFO"
	.tkinfo
        /*0018*/ 	.word	0x00000002
        /*0030*/ 	.string	""
        /*0030*/ 	.string	"ptxas"
        /*0030*/ 	.string	"Cuda compilation tools, release 13.0, V13.0.88"
        /*0030*/ 	.string	"Build cuda_13.0.r13.0/compiler.36424714_0"
        /*0030*/ 	.string	"-arch sm_100 -m 64 "



//--------------------- .note.nv.cuinfo           --------------------------
	.section	.note.nv.cuinfo,"",@"SHT_NOTE"
	.sectionflags	@"SHF_NOTE_NV_CUINFO"
        /*0018*/ 	.short	0x0002
        /*001a*/ 	.short	0x0064
        /*001c*/ 	.short	0x0082
	.zero		2


//--------------------- .nv.info                  --------------------------
	.section	.nv.info,"",@"SHT_CUDA_INFO"
	.align	4


	//----- nvinfo : EIATTR_REGCOUNT
	.align		4
        /*0000*/ 	.byte	0x04, 0x2f
        /*0002*/ 	.short	(.L_1 - .L_0)
	.align		4
.L_0:
        /*0004*/ 	.word	index@(_Z17reduction_blockedPyS_y)
        /*0008*/ 	.word	0x0000000e


	//----- nvinfo : EIATTR_FRAME_SIZE
	.align		4
.L_1:
        /*000c*/ 	.byte	0x04, 0x11
        /*000e*/ 	.short	(.L_3 - .L_2)
	.align		4
.L_2:
        /*0010*/ 	.word	index@(_Z17reduction_blockedPyS_y)
        /*0014*/ 	.word	0x00000000


	//----- nvinfo : EIATTR_REGCOUNT
	.align		4
.L_3:
        /*0018*/ 	.byte	0x04, 0x2f
        /*001a*/ 	.short	(.L_5 - .L_4)
	.align		4
.L_4:
        /*001c*/ 	.word	index@(_Z9reductionPyyy)
        /*0020*/ 	.word	0x0000000a


	//----- nvinfo : EIATTR_FRAME_SIZE
	.align		4
.L_5:
        /*0024*/ 	.byte	0x04, 0x11
        /*0026*/ 	.short	(.L_7 - .L_6)
	.align		4
.L_6:
        /*0028*/ 	.word	index@(_Z9reductionPyyy)
        /*002c*/ 	.word	0x00000000


	//----- nvinfo : EIATTR_MIN_STACK_SIZE
	.align		4
.L_7:
        /*0030*/ 	.byte	0x04, 0x12
        /*0032*/ 	.short	(.L_9 - .L_8)
	.align		4
.L_8:
        /*0034*/ 	.word	index@(_Z9reductionPyyy)
        /*0038*/ 	.word	0x00000000


	//----- nvinfo : EIATTR_MIN_STACK_SIZE
	.align		4
.L_9:
        /*003c*/ 	.byte	0x04, 0x12
        /*003e*/ 	.short	(.L_11 - .L_10)
	.align		4
.L_10:
        /*0040*/ 	.word	index@(_Z17reduction_blockedPyS_y)
        /*0044*/ 	.word	0x00000000
.L_11:


//--------------------- .nv.compat                --------------------------
	.section	.nv.compat,"",@"SHT_CUDA_COMPAT_INFO"
	.align	4
        /*0000*/ 	.byte	0x02, 0x09, 0x00, 0x00, 0x02, 0x02, 0x01, 0x00, 0x02, 0x05, 0x05, 0x00, 0x03, 0x07, 0x01, 0x01
        /*0010*/ 	.byte	0x02, 0x03, 0x00, 0x00, 0x02, 0x06, 0x01, 0x00, 0x04, 0x0b, 0x08, 0x00, 0x09, 0x00, 0x00, 0x00
        /*0020*/ 	.byte	0x00, 0x00, 0x00, 0x00


//--------------------- .nv.info._Z9reductionPyyy --------------------------
	.section	.nv.info._Z9reductionPyyy,"",@"SHT_CUDA_INFO"
	.sectionflags	@""
	.align	4


	//----- nvinfo : EIATTR_CUDA_API_VERSION
	.align		4
        /*0000*/ 	.byte	0x04, 0x37
        /*0002*/ 	.short	(.L_13 - .L_12)
.L_12:
        /*0004*/ 	.word	0x00000082


	//----- nvinfo : EIATTR_KPARAM_INFO
	.align		4
.L_13:
        /*0008*/ 	.byte	0x04, 0x17
        /*000a*/ 	.short	(.L_15 - .L_14)
.L_14:
        /*000c*/ 	.word	0x00000000
        /*0010*/ 	.short	0x0002
        /*0012*/ 	.short	0x0010
        /*0014*/ 	.byte	0x00, 0xf0, 0x21, 0x00


	//----- nvinfo : EIATTR_KPARAM_INFO
	.align		4
.L_15:
        /*0018*/ 	.byte	0x04, 0x17
        /*001a*/ 	.short	(.L_17 - .L_16)
.L_16:
        /*001c*/ 	.word	0x00000000
        /*0020*/ 	.short	0x0001
        /*0022*/ 	.short	0x0008
        /*0024*/ 	.byte	0x00, 0xf0, 0x21, 0x00


	//----- nvinfo : EIATTR_KPARAM_INFO
	.align		4
.L_17:
        /*0028*/ 	.byte	0x04, 0x17
        /*002a*/ 	.short	(.L_19 - .L_18)
.L_18:
        /*002c*/ 	.word	0x00000000
        /*0030*/ 	.short	0x0000
        /*0032*/ 	.short	0x0000
        /*0034*/ 	.byte	0x00, 0xf5, 0x21, 0x00


	//----- nvinfo : EIATTR_SPARSE_MMA_MASK
	.align		4
.L_19:
        /*0038*/ 	.byte	0x03, 0x50
        /*003a*/ 	.short	0x0000


	//----- nvinfo : EIATTR_MAXREG_COUNT
	.align		4
        /*003c*/ 	.byte	0x03, 0x1b
        /*003e*/ 	.short	0x00ff


	//----- nvinfo : EIATTR_MERCURY_ISA_VERSION
	.align		4
        /*0040*/ 	.byte	0x03, 0x5f
        /*0042*/ 	.short	0x0101


	//----- nvinfo : EIATTR_VRC_CTA_INIT_COUNT
	.align		4
        /*0044*/ 	.byte	0x02, 0x4a
	.zero		1
	.zero		1


	//----- nvinfo : EIATTR_EXIT_INSTR_OFFSETS
	.align		4
        /*0048*/ 	.byte	0x04, 0x1c
        /*004a*/ 	.short	(.L_21 - .L_20)


	//   ....[0]....
.L_20:
        /*004c*/ 	.word	0x000000b0


	//   ....[1]....
        /*0050*/ 	.word	0x00000170


	//----- nvinfo : EIATTR_CBANK_PARAM_SIZE
	.align		4
.L_21:
        /*0054*/ 	.byte	0x03, 0x19
        /*0056*/ 	.short	0x0018


	//----- nvinfo : EIATTR_PARAM_CBANK
	.align		4
        /*0058*/ 	.byte	0x04, 0x0a
        /*005a*/ 	.short	(.L_23 - .L_22)
	.align		4
.L_22:
        /*005c*/ 	.word	index@(.nv.constant0._Z9reductionPyyy)
        /*0060*/ 	.short	0x0380
        /*0062*/ 	.short	0x0018


	//----- nvinfo : EIATTR_SW_WAR
	.align		4
.L_23:
        /*0064*/ 	.byte	0x04, 0x36
        /*0066*/ 	.short	(.L_25 - .L_24)
.L_24:
        /*0068*/ 	.word	0x00000008
.L_25:


//--------------------- .nv.info._Z17reduction_blockedPyS_y --------------------------
	.section	.nv.info._Z17reduction_blockedPyS_y,"",@"SHT_CUDA_INFO"
	.sectionflags	@""
	.align	4


	//----- nvinfo : EIATTR_CUDA_API_VERSION
	.align		4
        /*0000*/ 	.byte	0x04, 0x37
        /*0002*/ 	.short	(.L_27 - .L_26)
.L_26:
        /*0004*/ 	.word	0x00000082


	//----- nvinfo : EIATTR_KPARAM_INFO
	.align		4
.L_27:
        /*0008*/ 	.byte	0x04, 0x17
        /*000a*/ 	.short	(.L_29 - .L_28)
.L_28:
        /*000c*/ 	.word	0x00000000
        /*0010*/ 	.short	0x0002
        /*0012*/ 	.short	0x0010
        /*0014*/ 	.byte	0x00, 0xf0, 0x21, 0x00


	//----- nvinfo : EIATTR_KPARAM_INFO
	.align		4
.L_29:
        /*0018*/ 	.byte	0x04, 0x17
        /*001a*/ 	.short	(.L_31 - .L_30)
.L_30:
        /*001c*/ 	.word	0x00000000
        /*0020*/ 	.short	0x0001
        /*0022*/ 	.short	0x0008
        /*0024*/ 	.byte	0x00, 0xf5, 0x21, 0x00


	//----- nvinfo : EIATTR_KPARAM_INFO
	.align		4
.L_31:
        /*0028*/ 	.byte	0x04, 0x17
        /*002a*/ 	.short	(.L_33 - .L_32)
.L_32:
        /*002c*/ 	.word	0x00000000
        /*0030*/ 	.short	0x0000
        /*0032*/ 	.short	0x0000
        /*0034*/ 	.byte	0x00, 0xf5, 0x21, 0x00


	//----- nvinfo : EIATTR_SPARSE_MMA_MASK
	.align		4
.L_33:
        /*0038*/ 	.byte	0x03, 0x50
        /*003a*/ 	.short	0x0000


	//----- nvinfo : EIATTR_MAXREG_COUNT
	.align		4
        /*003c*/ 	.byte	0x03, 0x1b
        /*003e*/ 	.short	0x00ff


	//----- nvinfo : EIATTR_NUM_BARRIERS
	.align		4
        /*0040*/ 	.byte	0x02, 0x4c
        /*0042*/ 	.byte	0x01
	.zero		1


	//----- nvinfo : EIATTR_MERCURY_ISA_VERSION
	.align		4
        /*0044*/ 	.byte	0x03, 0x5f
        /*0046*/ 	.short	0x0101


	//----- nvinfo : EIATTR_VRC_CTA_INIT_COUNT
	.align		4
        /*0048*/ 	.byte	0x02, 0x4a
	.zero		1
	.zero		1


	//----- nvinfo : EIATTR_EXIT_INSTR_OFFSETS
	.align		4
        /*004c*/ 	.byte	0x04, 0x1c
        /*004e*/ 	.short	(.L_35 - .L_34)


	//   ....[0]....
.L_34:
        /*0050*/ 	.word	0x00000220


	//   ....[1]....
        /*0054*/ 	.word	0x00000270


	//----- nvinfo : EIATTR_CBANK_PARAM_SIZE
	.align		4
.L_35:
        /*0058*/ 	.byte	0x03, 0x19
        /*005a*/ 	.short	0x0018


	//----- nvinfo : EIATTR_PARAM_CBANK
	.align		4
        /*005c*/ 	.byte	0x04, 0x0a
        /*005e*/ 	.short	(.L_37 - .L_36)
	.align		4
.L_36:
        /*0060*/ 	.word	index@(.nv.constant0._Z17reduction_blockedPyS_y)
        /*0064*/ 	.short	0x0380
        /*0066*/ 	.short	0x0018


	//----- nvinfo : EIATTR_SW_WAR
	.align		4
.L_37:
        /*0068*/ 	.byte	0x04, 0x36
        /*006a*/ 	.short	(.L_39 - .L_38)
.L_38:
        /*006c*/ 	.word	0x00000008
.L_39:


//--------------------- .nv.callgraph             --------------------------
	.section	.nv.callgraph,"",@"SHT_CUDA_CALLGRAPH"
	.align	4
	.sectionentsize	8
	.align		4
        /*0000*/ 	.word	0x00000000
	.align		4
        /*0004*/ 	.word	0xffffffff
	.align		4
        /*0008*/ 	.word	0x00000000
	.align		4
        /*000c*/ 	.word	0xfffffffe
	.align		4
        /*0010*/ 	.word	0x00000000
	.align		4
        /*0014*/ 	.word	0xfffffffd
	.align		4
        /*0018*/ 	.word	0x00000000
	.align		4
        /*001c*/ 	.word	0xfffffffc


//--------------------- .text._Z9reductionPyyy    --------------------------
	.section	.text._Z9reductionPyyy,"ax",@progbits
	.align	128
        .global         _Z9reductionPyyy
        .type           _Z9reductionPyyy,@function
        .size           _Z9reductionPyyy,(.L_x_4 - _Z9reductionPyyy)
        .other          _Z9reductionPyyy,@"STO_CUDA_ENTRY STV_DEFAULT"
_Z9reductionPyyy:
.text._Z9reductionPyyy:
[----:B------:R-:W-:Y:S01]  /*0000*/  LDC R1, c[0x0][0x37c] ;  /* 0x0000df00ff017b82 */ /* 0x000fe20000000800 */
[----:B------:R-:W0:Y:S07]  /*0010*/  S2R R3, SR_TID.X ;  /* 0x0000000000037919 */ /* 0x000e2e0000002100 */
[----:B------:R-:W0:Y:S01]  /*0020*/  S2UR UR4, SR_CTAID.X ;  /* 0x00000000000479c3 */ /* 0x000e220000002500 */
[----:B------:R-:W1:Y:S01]  /*0030*/  LDCU.64 UR6, c[0x0][0x390] ;  /* 0x00007200ff0677ac */ /* 0x000e620008000a00 */
[----:B------:R-:W2:Y:S06]  /*0040*/  LDCU.64 UR8, c[0x0][0x388] ;  /* 0x00007100ff0877ac */ /* 0x000eac0008000a00 */
[----:B------:R-:W0:Y:S02]  /*0050*/  LDC R0, c[0x0][0x360] ;  /* 0x0000d800ff007b82 */ /* 0x000e240000000800 */
[----:B0-----:R-:W-:-:S05]  /*0060*/  IMAD R0, R0, UR4, R3 ;  /* 0x0000000400007c24 */ /* 0x001fca000f8e0203 */
[----:B-1----:R-:W-:-:S05]  /*0070*/  IADD3 R3, P0, PT, R0, UR6, RZ ;  /* 0x0000000600037c10 */ /* 0x002fca000ff1e0ff */
[----:B------:R-:W-:Y:S01]  /*0080*/  IMAD.X R6, RZ, RZ, UR7, P0 ;  /* 0x00000007ff067e24 */ /* 0x000fe200080e06ff */
[----:B--2---:R-:W-:-:S04]  /*0090*/  ISETP.GE.U32.AND P0, PT, R3, UR8, PT ;  /* 0x0000000803007c0c */ /* 0x004fc8000bf06070 */
[----:B------:R-:W-:-:S13]  /*00a0*/  ISETP.GE.U32.AND.EX P0, PT, R6, UR9, PT, P0 ;  /* 0x0000000906007c0c */ /* 0x000fda000bf06100 */
[----:B------:R-:W-:Y:S05]  /*00b0*/  @P0 EXIT ;  /* 0x000000000000094d */ /* 0x000fea0003800000 */
[----:B------:R-:W0:Y:S01]  /*00c0*/  LDCU.64 UR6, c[0x0][0x380] ;  /* 0x00007000ff0677ac */ /* 0x000e220008000a00 */
[----:B------:R-:W1:Y:S01]  /*00d0*/  LDCU.64 UR4, c[0x0][0x358] ;  /* 0x00006b00ff0477ac */ /* 0x000e620008000a00 */
[C---:B0-----:R-:W-:Y:S02]  /*00e0*/  LEA R2, P0, R3.reuse, UR6, 0x3 ;  /* 0x0000000603027c11 */ /* 0x041fe4000f8018ff */
[C---:B------:R-:W-:Y:S02]  /*00f0*/  LEA R4, P1, R0.reuse, UR6, 0x3 ;  /* 0x0000000600047c11 */ /* 0x040fe4000f8218ff */
[----:B------:R-:W-:Y:S02]  /*0100*/  LEA.HI.X R3, R3, UR7, R6, 0x3, P0 ;  /* 0x0000000703037c11 */ /* 0x000fe400080f1c06 */
[----:B------:R-:W-:-:S04]  /*0110*/  LEA.HI.X R5, R0, UR7, RZ, 0x3, P1 ;  /* 0x0000000700057c11 */ /* 0x000fc800088f1cff */
[----:B-1----:R-:W2:Y:S04]  /*0120*/  LDG.E.64 R2, desc[UR4][R2.64] ;  /* 0x0000000402027981 */ /* 0x002ea8000c1e1b00 */
[----:B------:R-:W2:Y:S02]  /*0130*/  LDG.E.64 R6, desc[UR4][R4.64] ;  /* 0x0000000404067981 */ /* 0x000ea4000c1e1b00 */
[----:B--2---:R-:W-:-:S05]  /*0140*/  IADD3 R6, P0, PT, R2, R6, RZ ;  /* 0x0000000602067210 */ /* 0x004fca0007f1e0ff */
[----:B------:R-:W-:-:S05]  /*0150*/  IMAD.X R7, R3, 0x1, R7, P0 ;  /* 0x0000000103077824 */ /* 0x000fca00000e0607 */
[----:B------:R-:W-:Y:S01]  /*0160*/  STG.E.64 desc[UR4][R4.64], R6 ;  /* 0x0000000604007986 */ /* 0x000fe2000c101b04 */
[----:B------:R-:W-:Y:S05]  /*0170*/  EXIT ;  /* 0x000000000000794d */ /* 0x000fea0003800000 */
.L_x_0:
[----:B------:R-:W-:-:S00]  /*0180*/  BRA `(.L_x_0) ;  /* 0xfffffffc00fc7947 */ /* 0x000fc0000383ffff */
[----:B------:R-:W-:-:S00]  /*0190*/  NOP ;  /* 0x0000000000007918 */ /* 0x000fc00000000000 */
        /* <DEDUP_REMOVED lines=14> */
.L_x_4:


//--------------------- .text._Z17reduction_blockedPyS_y --------------------------
	.section	.text._Z17reduction_blockedPyS_y,"ax",@progbits
	.align	128
        .global         _Z17reduction_blockedPyS_y
        .type           _Z17reduction_blockedPyS_y,@function
        .size           _Z17reduction_blockedPyS_y,(.L_x_5 - _Z17reduction_blockedPyS_y)
        .other          _Z17reduction_blockedPyS_y,@"STO_CUDA_ENTRY STV_DEFAULT"
_Z17reduction_blockedPyS_y:
.text._Z17reduction_blockedPyS_y:
[----:B------:R-:W-:Y:S01]  /*0000*/  LDC R1, c[0x0][0x37c] ;  /* 0x0000df00ff017b82 */ /* 0x000fe20000000800 */
[----:B------:R-:W0:Y:S01]  /*0010*/  S2R R0, SR_TID.X ;  /* 0x0000000000007919 */ /* 0x000e220000002100 */
[----:B------:R-:W1:Y:S06]  /*0020*/  LDCU UR4, c[0x0][0x360] ;  /* 0x00006c00ff0477ac */ /* 0x000e6c0008000800 */
[----:B------:R-:W2:Y:S01]  /*0030*/  LDC.64 R2, c[0x0][0x380] ;  /* 0x0000e000ff027b82 */ /* 0x000ea20000000a00 */
[----:B------:R-:W3:Y:S01]  /*0040*/  S2R R11, SR_CTAID.X ;  /* 0x00000000000b7919 */ /* 0x000ee20000002500 */
[----:B------:R-:W4:Y:S01]  /*0050*/  LDCU.64 UR6, c[0x0][0x358] ;  /* 0x00006b00ff0677ac */ /* 0x000f220008000a00 */
[----:B-1----:R-:W-:Y:S01]  /*0060*/  UISETP.GE.U32.AND UP0, UPT, UR4, 0x2, UPT ;  /* 0x000000020400788c */ /* 0x002fe2000bf06070 */
[----:B0-----:R-:W-:Y:S01]  /*0070*/  ISETP.NE.AND P2, PT, R0, RZ, PT ;  /* 0x000000ff0000720c */ /* 0x001fe20003f45270 */
[----:B---3--:R-:W-:-:S04]  /*0080*/  IMAD R9, R11, UR4, R0 ;  /* 0x000000040b097c24 */ /* 0x008fc8000f8e0200 */
[----:B--2---:R-:W-:-:S03]  /*0090*/  IMAD.WIDE.U32 R2, R9, 0x8, R2 ;  /* 0x0000000809027825 */ /* 0x004fc600078e0002 */
[----:B----4-:R-:W-:Y:S05]  /*00a0*/  BRA.U !UP0, `(.L_x_1) ;  /* 0x00000001085c7547 */ /* 0x010fea000b800000 */
[----:B------:R-:W-:Y:S01]  /*00b0*/  USHF.R.U32.HI UR4, URZ, 0x1, UR4 ;  /* 0x00000001ff047899 */ /* 0x000fe20008011604 */
[----:B------:R-:W-:Y:S01]  /*00c0*/  IMAD.MOV.U32 R10, RZ, RZ, RZ ;  /* 0x000000ffff0a7224 */ /* 0x000fe200078e00ff */
[----:B------:R-:W0:Y:S04]  /*00d0*/  LDCU.64 UR8, c[0x0][0x390] ;  /* 0x00007200ff0877ac */ /* 0x000e280008000a00 */
[----:B------:R-:W-:-:S07]  /*00e0*/  IMAD.U32 R8, RZ, RZ, UR4 ;  /* 0x00000004ff087e24 */ /* 0x000fce000f8e00ff */
.L_x_2:
[----:B------:R-:W-:-:S04]  /*00f0*/  IADD3 R4, P0, PT, R9, R8, RZ ;  /* 0x0000000809047210 */ /* 0x000fc80007f1e0ff */
[----:B0-----:R-:W-:Y:S01]  /*0100*/  ISETP.GE.U32.AND P1, PT, R4, UR8, PT ;  /* 0x0000000804007c0c */ /* 0x001fe2000bf26070 */
[----:B------:R-:W-:Y:S01]  /*0110*/  IMAD.X R4, RZ, RZ, R10, P0 ;  /* 0x000000ffff047224 */ /* 0x000fe200000e060a */
[----:B------:R-:W-:-:S04]  /*0120*/  ISETP.LE.U32.AND P0, PT, R8, R0, PT ;  /* 0x000000000800720c */ /* 0x000fc80003f03070 */
[----:B------:R-:W-:-:S04]  /*0130*/  ISETP.GE.U32.AND.EX P1, PT, R4, UR9, PT, P1 ;  /* 0x0000000904007c0c */ /* 0x000fc8000bf26110 */
[----:B------:R-:W-:-:S13]  /*0140*/  ISETP.LE.U32.OR.EX P0, PT, R10, RZ, P1, P0 ;  /* 0x000000ff0a00720c */ /* 0x000fda0000f03500 */
[C---:B------:R-:W-:Y:S01]  /*0150*/  @!P0 LEA R4, P1, R8.reuse, R2, 0x3 ;  /* 0x0000000208048211 */ /* 0x040fe200078218ff */
[----:B------:R-:W2:Y:S03]  /*0160*/  @!P0 LDG.E.64 R6, desc[UR6][R2.64] ;  /* 0x0000000602068981 */ /* 0x000ea6000c1e1b00 */
[----:B------:R-:W-:-:S06]  /*0170*/  @!P0 LEA.HI.X R5, R8, R3, R10, 0x3, P1 ;  /* 0x0000000308058211 */ /* 0x000fcc00008f1c0a */
[----:B------:R-:W2:Y:S02]  /*0180*/  @!P0 LDG.E.64 R4, desc[UR6][R4.64] ;  /* 0x0000000604048981 */ /* 0x000ea4000c1e1b00 */
[----:B--2---:R-:W-:-:S05]  /*0190*/  @!P0 IADD3 R6, P1, PT, R4, R6, RZ ;  /* 0x0000000604068210 */ /* 0x004fca0007f3e0ff */
[----:B------:R-:W-:-:S05]  /*01a0*/  @!P0 IMAD.X R7, R5, 0x1, R7, P1 ;  /* 0x0000000105078824 */ /* 0x000fca00008e0607 */
[----:B------:R1:W-:Y:S01]  /*01b0*/  @!P0 STG.E.64 desc[UR6][R2.64], R6 ;  /* 0x0000000602008986 */ /* 0x0003e2000c101b06 */
[----:B------:R-:W-:Y:S01]  /*01c0*/  BAR.SYNC.DEFER_BLOCKING 0x0 ;  /* 0x0000000000007b1d */ /* 0x000fe20000010000 */
[----:B------:R-:W-:-:S04]  /*01d0*/  ISETP.GT.U32.AND P0, PT, R8, 0x1, PT ;  /* 0x000000010800780c */ /* 0x000fc80003f04070 */
[----:B------:R-:W-:Y:S02]  /*01e0*/  ISETP.GT.U32.AND.EX P0, PT, R10, RZ, PT, P0 ;  /* 0x000000ff0a00720c */ /* 0x000fe40003f04100 */
[--C-:B------:R-:W-:Y:S02]  /*01f0*/  SHF.R.U64 R8, R8, 0x1, R10.reuse ;  /* 0x0000000108087819 */ /* 0x100fe4000000120a */
[----:B------:R-:W-:-:S09]  /*0200*/  SHF.R.U32.HI R10, RZ, 0x1, R10 ;  /* 0x00000001ff0a7819 */ /* 0x000fd2000001160a */
[----:B-1----:R-:W-:Y:S05]  /*0210*/  @P0 BRA `(.L_x_2) ;  /* 0xfffffffc00b40947 */ /* 0x002fea000383ffff */
.L_x_1:
[----:B------:R-:W-:Y:S05]  /*0220*/  @P2 EXIT ;  /* 0x000000000000294d */ /* 0x000fea0003800000 */
[----:B------:R-:W2:Y:S01]  /*0230*/  LDG.E.64 R2, desc[UR6][R2.64] ;  /* 0x0000000602027981 */ /* 0x000ea2000c1e1b00 */
[----:B------:R-:W0:Y:S02]  /*0240*/  LDC.64 R4, c[0x0][0x388] ;  /* 0x0000e200ff047b82 */ /* 0x000e240000000a00 */
[----:B0-----:R-:W-:-:S05]  /*0250*/  IMAD.WIDE.U32 R4, R11, 0x8, R4 ;  /* 0x000000080b047825 */ /* 0x001fca00078e0004 */
[----:B--2---:R-:W-:Y:S01]  /*0260*/  STG.E.64 desc[UR6][R4.64], R2 ;  /* 0x0000000204007986 */ /* 0x004fe2000c101b06 */
[----:B------:R-:W-:Y:S05]  /*0270*/  EXIT ;  /* 0x000000000000794d */ /* 0x000fea0003800000 */
.L_x_3:
        /* <DEDUP_REMOVED lines=16> */
.L_x_5:


//--------------------- .nv.shared.reserved.0     --------------------------
	.section	.nv.shared.reserved.0,"aw",@nobits
	.weak		__nv_reservedSMEM_offset_0_alias
	.size		__nv_reservedSMEM_offset_0_alias, 0, 64
	.other		__nv_reservedSMEM_offset_0_alias,@"STO_CUDA_RESERVED_SHARED STV_DEFAULT"
__nv_reservedSMEM_offset_0_alias:
	.zero		0
	.zero		64


//--------------------- .nv.constant0._Z9reductionPyyy --------------------------
	.section	.nv.constant0._Z9reductionPyyy,"a",@progbits
	.sectionflags	@""
	.align	4
.nv.constant0._Z9reductionPyyy:
	.zero		920


//--------------------- .nv.constant0._Z17reduction_blockedPyS_y --------------------------
	.section	.nv.constant0._Z17reduction_blockedPyS_y,"a",@progbits
	.sectionflags	@""
	.align	4
.nv.constant0._Z17reduction_blockedPyS_y:
	.zero		920


//--------------------- SYMBOLS --------------------------

	.type		.nv.reservedSmem.offset0,@object
	.size		.nv.reservedSmem.offset0,0x4
